	.headerflags	@"EF_CUDA_TEXMODE_UNIFIED EF_CUDA_64BIT_ADDRESS EF_CUDA_ACCELERATORS EF_CUDA_SM90 EF_CUDA_VIRTUAL_SM(EF_CUDA_SM90)"
	.elftype	@"ET_EXEC"


//--------------------- .nv.info                  --------------------------
	.section	.nv.info,"",@"SHT_CUDA_INFO"
	.align	4


	//----- nvinfo : EIATTR_REGCOUNT
	.align		4
        /*0000*/ 	.byte	0x04, 0x2f
        /*0002*/ 	.short	(.L_3 - .L_2)
	.align		4
.L_2:
        /*0004*/ 	.word	index@(triton_poi_fused__native_batch_norm_legit_no_training_add_native_batch_norm_backward_relu_24)
        /*0008*/ 	.word	0x00000016


	//----- nvinfo : EIATTR_MIN_STACK_SIZE
	.align		4
.L_3:
        /*000c*/ 	.byte	0x04, 0x12
        /*000e*/ 	.short	(.L_5 - .L_4)
	.align		4
.L_4:
        /*0010*/ 	.word	index@(triton_poi_fused__native_batch_norm_legit_no_training_add_native_batch_norm_backward_relu_24)
        /*0014*/ 	.word	0x00000000


	//----- nvinfo : EIATTR_FRAME_SIZE
	.align		4
.L_5:
        /*0018*/ 	.byte	0x04, 0x11
        /*001a*/ 	.short	(.L_7 - .L_6)
	.align		4
.L_6:
        /*001c*/ 	.word	index@(triton_poi_fused__native_batch_norm_legit_no_training_add_native_batch_norm_backward_relu_24)
        /*0020*/ 	.word	0x00000000


	//----- nvinfo : EIATTR_MIN_STACK_SIZE
	.align		4
.L_7:
        /*0024*/ 	.byte	0x04, 0x12
        /*0026*/ 	.short	(.L_9 - .L_8)
	.align		4
.L_8:
        /*0028*/ 	.word	index@(triton_poi_fused__native_batch_norm_legit_no_training_add_native_batch_norm_backward_relu_24)
        /*002c*/ 	.word	0x00000000
.L_9:


//--------------------- .nv.info.triton_poi_fused__native_batch_norm_legit_no_training_add_native_batch_norm_backward_relu_24 --------------------------
	.section	.nv.info.triton_poi_fused__native_batch_norm_legit_no_training_add_native_batch_norm_backward_relu_24,"",@"SHT_CUDA_INFO"
	.sectionflags	@""
	.align	4


	//----- nvinfo : EIATTR_CUDA_API_VERSION
	.align		4
        /*0000*/ 	.byte	0x04, 0x37
        /*0002*/ 	.short	(.L_11 - .L_10)
.L_10:
        /*0004*/ 	.word	0x0000007c


	//----- nvinfo : EIATTR_KPARAM_INFO
	.align		4
.L_11:
        /*0008*/ 	.byte	0x04, 0x17
        /*000a*/ 	.short	(.L_13 - .L_12)
.L_12:
        /*000c*/ 	.word	0x00000000
        /*0010*/ 	.short	0x000a
        /*0012*/ 	.short	0x0050
        /*0014*/ 	.byte	0x00, 0xf0, 0x11, 0x00


	//----- nvinfo : EIATTR_KPARAM_INFO
	.align		4
.L_13:
        /*0018*/ 	.byte	0x04, 0x17
        /*001a*/ 	.short	(.L_15 - .L_14)
.L_14:
        /*001c*/ 	.word	0x00000000
        /*0020*/ 	.short	0x0009
        /*0022*/ 	.short	0x0048
        /*0024*/ 	.byte	0x00, 0xf4, 0x21, 0x00


	//----- nvinfo : EIATTR_KPARAM_INFO
	.align		4
.L_15:
        /*0028*/ 	.byte	0x04, 0x17
        /*002a*/ 	.short	(.L_17 - .L_16)
.L_16:
        /*002c*/ 	.word	0x00000000
        /*0030*/ 	.short	0x0008
        /*0032*/ 	.short	0x0040
        /*0034*/ 	.byte	0x00, 0xf4, 0x21, 0x00


	//----- nvinfo : EIATTR_KPARAM_INFO
	.align		4
.L_17:
        /*0038*/ 	.byte	0x04, 0x17
        /*003a*/ 	.short	(.L_19 - .L_18)
.L_18:
        /*003c*/ 	.word	0x00000000
        /*0040*/ 	.short	0x0007
        /*0042*/ 	.short	0x0038
        /*0044*/ 	.byte	0x00, 0xf4, 0x21, 0x00


	//----- nvinfo : EIATTR_KPARAM_INFO
	.align		4
.L_19:
        /*0048*/ 	.byte	0x04, 0x17
        /*004a*/ 	.short	(.L_21 - .L_20)
.L_20:
        /*004c*/ 	.word	0x00000000
        /*0050*/ 	.short	0x0006
        /*0052*/ 	.short	0x0030
        /*0054*/ 	.byte	0x00, 0xf4, 0x21, 0x00


	//----- nvinfo : EIATTR_KPARAM_INFO
	.align		4
.L_21:
        /*0058*/ 	.byte	0x04, 0x17
        /*005a*/ 	.short	(.L_23 - .L_22)
.L_22:
        /*005c*/ 	.word	0x00000000
        /*0060*/ 	.short	0x0005
        /*0062*/ 	.short	0x0028
        /*0064*/ 	.byte	0x00, 0xf4, 0x21, 0x00


	//----- nvinfo : EIATTR_KPARAM_INFO
	.align		4
.L_23:
        /*0068*/ 	.byte	0x04, 0x17
        /*006a*/ 	.short	(.L_25 - .L_24)
.L_24:
        /*006c*/ 	.word	0x00000000
        /*0070*/ 	.short	0x0004
        /*0072*/ 	.short	0x0020
        /*0074*/ 	.byte	0x00, 0xf4, 0x21, 0x00


	//----- nvinfo : EIATTR_KPARAM_INFO
	.align		4
.L_25:
        /*0078*/ 	.byte	0x04, 0x17
        /*007a*/ 	.short	(.L_27 - .L_26)
.L_26:
        /*007c*/ 	.word	0x00000000
        /*0080*/ 	.short	0x0003
        /*0082*/ 	.short	0x0018
        /*0084*/ 	.byte	0x00, 0xf4, 0x21, 0x00


	//----- nvinfo : EIATTR_KPARAM_INFO
	.align		4
.L_27:
        /*0088*/ 	.byte	0x04, 0x17
        /*008a*/ 	.short	(.L_29 - .L_28)
.L_28:
        /*008c*/ 	.word	0x00000000
        /*0090*/ 	.short	0x0002
        /*0092*/ 	.short	0x0010
        /*0094*/ 	.byte	0x00, 0xf4, 0x21, 0x00


	//----- nvinfo : EIATTR_KPARAM_INFO
	.align		4
.L_29:
        /*0098*/ 	.byte	0x04, 0x17
        /*009a*/ 	.short	(.L_31 - .L_30)
.L_30:
        /*009c*/ 	.word	0x00000000
        /*00a0*/ 	.short	0x0001
        /*00a2*/ 	.short	0x0008
        /*00a4*/ 	.byte	0x00, 0xf4, 0x21, 0x00


	//----- nvinfo : EIATTR_KPARAM_INFO
	.align		4
.L_31:
        /*00a8*/ 	.byte	0x04, 0x17
        /*00aa*/ 	.short	(.L_33 - .L_32)
.L_32:
        /*00ac*/ 	.word	0x00000000
        /*00b0*/ 	.short	0x0000
        /*00b2*/ 	.short	0x0000
        /*00b4*/ 	.byte	0x00, 0xf4, 0x21, 0x00


	//----- nvinfo : EIATTR_SPARSE_MMA_MASK
	.align		4
.L_33:
        /*00b8*/ 	.byte	0x03, 0x50
        /*00ba*/ 	.short	0x0000


	//----- nvinfo : EIATTR_MAXREG_COUNT
	.align		4
        /*00bc*/ 	.byte	0x03, 0x1b
        /*00be*/ 	.short	0x00ff


	//----- nvinfo : EIATTR_EXIT_INSTR_OFFSETS
	.align		4
        /*00c0*/ 	.byte	0x04, 0x1c
        /*00c2*/ 	.short	(.L_35 - .L_34)


	//   ....[0]....
.L_34:
        /*00c4*/ 	.word	0x000004e0


	//----- nvinfo : EIATTR_REQNTID
	.align		4
.L_35:
        /*00c8*/ 	.byte	0x04, 0x10
        /*00ca*/ 	.short	(.L_37 - .L_36)
.L_36:
        /*00cc*/ 	.word	0x00000100
        /*00d0*/ 	.word	0x00000001
        /*00d4*/ 	.word	0x00000001


	//----- nvinfo : EIATTR_CBANK_PARAM_SIZE
	.align		4
.L_37:
        /*00d8*/ 	.byte	0x03, 0x19
        /*00da*/ 	.short	0x0054


	//----- nvinfo : EIATTR_PARAM_CBANK
	.align		4
        /*00dc*/ 	.byte	0x04, 0x0a
        /*00de*/ 	.short	(.L_39 - .L_38)
	.align		4
.L_38:
        /*00e0*/ 	.word	index@(.nv.constant0.triton_poi_fused__native_batch_norm_legit_no_training_add_native_batch_norm_backward_relu_24)
        /*00e4*/ 	.short	0x0210
        /*00e6*/ 	.short	0x0054


	//----- nvinfo : EIATTR_SW_WAR
	.align		4
.L_39:
        /*00e8*/ 	.byte	0x04, 0x36
        /*00ea*/ 	.short	(.L_41 - .L_40)
.L_40:
        /*00ec*/ 	.word	0x00000008
.L_41:


//--------------------- .nv.callgraph             --------------------------
	.section	.nv.callgraph,"",@"SHT_CUDA_CALLGRAPH"
	.align	4
	.sectionentsize	8
	.align		4
        /*0000*/ 	.word	0x00000000
	.align		4
        /*0004*/ 	.word	0xffffffff
	.align		4
        /*0008*/ 	.word	0x00000000
	.align		4
        /*000c*/ 	.word	0xfffffffe
	.align		4
        /*0010*/ 	.word	0x00000000
	.align		4
        /*0014*/ 	.word	0xfffffffd
	.align		4
        /*0018*/ 	.word	0x00000000
	.align		4
        /*001c*/ 	.word	0xfffffffc


//--------------------- .nv.constant4             --------------------------
	.section	.nv.constant4,"a",@progbits
	.align	8
	.align		8
.nv.constant4:
        /*0000*/ 	.dword	_$_str
	.align		8
        /*0008*/ 	.dword	_$_str_$_2


//--------------------- .text.triton_poi_fused__native_batch_norm_legit_no_training_add_native_batch_norm_backward_relu_24 --------------------------
	.section	.text.triton_poi_fused__native_batch_norm_legit_no_training_add_native_batch_norm_backward_relu_24,"ax",@progbits
	.align	128
        .global         triton_poi_fused__native_batch_norm_legit_no_training_add_native_batch_norm_backward_relu_24
        .type           triton_poi_fused__native_batch_norm_legit_no_training_add_native_batch_norm_backward_relu_24,@function
        .size           triton_poi_fused__native_batch_norm_legit_no_training_add_native_batch_norm_backward_relu_24,(.L_x_1 - triton_poi_fused__native_batch_norm_legit_no_training_add_native_batch_norm_backward_relu_24)
        .other          triton_poi_fused__native_batch_norm_legit_no_training_add_native_batch_norm_backward_relu_24,@"STO_CUDA_ENTRY STV_DEFAULT"
triton_poi_fused__native_batch_norm_legit_no_training_add_native_batch_norm_backward_relu_24:
.text.triton_poi_fused__native_batch_norm_legit_no_training_add_native_batch_norm_backward_relu_24:
[----:B------:R-:W-:Y:S01]  /*0000*/  LDC R1, c[0x0][0x28] ;  /* 0x00000a00ff017b82 */ /* 0x000fe20000000800 */
[----:B------:R-:W1:Y:S07]  /*0010*/  S2R R0, SR_TID.X ;  /* 0x0000000000007919 */ /* 0x000e6e0000002100 */
[----:B------:R-:W2:Y:S01]  /*0020*/  LDC.64 R10, c[0x0][0x238] ;  /* 0x00008e00ff0a7b82 */ /* 0x000ea20000000a00 */
[----:B------:R-:W-:Y:S01]  /*0030*/  ULDC.64 UR4, c[0x0][0x208] ;  /* 0x0000820000047ab9 */ /* 0x000fe20000000a00 */
[----:B------:R-:W3:Y:S06]  /*0040*/  S2R R3, SR_CTAID.X ;  /* 0x0000000000037919 */ /* 0x000eec0000002500 */
[----:B------:R-:W4:Y:S08]  /*0050*/  LDC.64 R4, c[0x0][0x218] ;  /* 0x00008600ff047b82 */ /* 0x000f300000000a00 */
[----:B------:R-:W5:Y:S08]  /*0060*/  LDC.64 R18, c[0x0][0x220] ;  /* 0x00008800ff127b82 */ /* 0x000f700000000a00 */
[----:B------:R-:W5:Y:S01]  /*0070*/  LDC.64 R6, c[0x0][0x228] ;  /* 0x00008a00ff067b82 */ /* 0x000f620000000a00 */
[----:B-1----:R-:W-:-:S07]  /*0080*/  SHF.L.U32 R0, R0, 0x1, RZ ;  /* 0x0000000100007819 */ /* 0x002fce00000006ff */
[----:B------:R-:W1:Y:S01]  /*0090*/  LDC.64 R8, c[0x0][0x230] ;  /* 0x00008c00ff087b82 */ /* 0x000e620000000a00 */
[----:B------:R-:W-:-:S04]  /*00a0*/  LOP3.LUT R0, R0, 0x1fe, RZ, 0xc0, !PT ;  /* 0x000001fe00007812 */ /* 0x000fc800078ec0ff */
[----:B---3--:R-:W-:-:S03]  /*00b0*/  LEA R0, R3, R0, 0x9 ;  /* 0x0000000003007211 */ /* 0x008fc600078e48ff */
[----:B------:R-:W3:Y:S02]  /*00c0*/  LDC.64 R12, c[0x0][0x240] ;  /* 0x00009000ff0c7b82 */ /* 0x000ee40000000a00 */
[----:B------:R-:W-:-:S06]  /*00d0*/  IMAD.HI R2, R0, 0x66666667, RZ ;  /* 0x6666666700027827 */ /* 0x000fcc00078e02ff */
[----:B------:R-:W3:Y:S01]  /*00e0*/  LDC.64 R14, c[0x0][0x248] ;  /* 0x00009200ff0e7b82 */ /* 0x000ee20000000a00 */
[----:B------:R-:W-:-:S04]  /*00f0*/  SHF.R.U32.HI R3, RZ, 0x1f, R2 ;  /* 0x0000001fff037819 */ /* 0x000fc80000011602 */
[----:B------:R-:W-:-:S05]  /*0100*/  LEA.HI.SX32 R3, R2, R3, 0x18 ;  /* 0x0000000302037211 */ /* 0x000fca00078fc2ff */
[----:B------:R-:W-:Y:S02]  /*0110*/  IMAD R17, R3, -0x280, R0 ;  /* 0xfffffd8003117824 */ /* 0x000fe400078e0200 */
[----:B------:R-:W3:Y:S02]  /*0120*/  LDC.64 R2, c[0x0][0x210] ;  /* 0x00008400ff027b82 */ /* 0x000ee40000000a00 */
[----:B--2---:R-:W-:-:S06]  /*0130*/  IMAD.WIDE R10, R17, 0x4, R10 ;  /* 0x00000004110a7825 */ /* 0x004fcc00078e020a */
[----:B------:R-:W2:Y:S01]  /*0140*/  LDG.E.EL.64 R10, desc[UR4][R10.64] ;  /* 0x000000040a0a7981 */ /* 0x000ea2000c2e1b00 */
[----:B----4-:R-:W-:-:S04]  /*0150*/  IMAD.WIDE R4, R0, 0x4, R4 ;  /* 0x0000000400047825 */ /* 0x010fc800078e0204 */
[C---:B-----5:R-:W-:Y:S02]  /*0160*/  IMAD.WIDE R18, R0.reuse, 0x4, R18 ;  /* 0x0000000400127825 */ /* 0x060fe400078e0212 */
[----:B------:R-:W4:Y:S02]  /*0170*/  LDG.E.64 R4, desc[UR4][R4.64] ;  /* 0x0000000404047981 */ /* 0x000f24000c1e1b00 */
[C---:B0-----:R-:W-:Y:S02]  /*0180*/  IMAD.WIDE R6, R0.reuse, 0x4, R6 ;  /* 0x0000000400067825 */ /* 0x041fe400078e0206 */
[----:B------:R-:W5:Y:S02]  /*0190*/  LDG.E.64 R18, desc[UR4][R18.64] ;  /* 0x0000000412127981 */ /* 0x000f64000c1e1b00 */
[----:B-1----:R-:W-:Y:S02]  /*01a0*/  IMAD.WIDE R8, R17, 0x4, R8 ;  /* 0x0000000411087825 */ /* 0x002fe400078e0208 */
[----:B------:R-:W4:Y:S02]  /*01b0*/  LDG.E.64 R6, desc[UR4][R6.64] ;  /* 0x0000000406067981 */ /* 0x000f24000c1e1b00 */
[----:B---3--:R-:W-:-:S02]  /*01c0*/  IMAD.WIDE R2, R0, 0x4, R2 ;  /* 0x0000000400027825 */ /* 0x008fc400078e0202 */
[----:B------:R-:W3:Y:S04]  /*01d0*/  LDG.E.EL.64 R8, desc[UR4][R8.64] ;  /* 0x0000000408087981 */ /* 0x000ee8000c2e1b00 */
[----:B------:R-:W4:Y:S01]  /*01e0*/  LDG.E.64 R2, desc[UR4][R2.64] ;  /* 0x0000000402027981 */ /* 0x000f22000c1e1b00 */
[----:B------:R-:W-:-:S04]  /*01f0*/  IMAD.WIDE R12, R17, 0x4, R12 ;  /* 0x00000004110c7825 */ /* 0x000fc800078e020c */
[----:B------:R-:W-:Y:S02]  /*0200*/  IMAD.WIDE R14, R17, 0x4, R14 ;  /* 0x00000004110e7825 */ /* 0x000fe400078e020e */
[----:B------:R-:W3:Y:S04]  /*0210*/  LDG.E.EL.64 R12, desc[UR4][R12.64] ;  /* 0x000000040c0c7981 */ /* 0x000ee8000c2e1b00 */
[----:B------:R-:W3:Y:S01]  /*0220*/  LDG.E.EL.64 R14, desc[UR4][R14.64] ;  /* 0x000000040e0e7981 */ /* 0x000ee2000c2e1b00 */
[----:B--2---:R-:W-:Y:S01]  /*0230*/  FADD R16, R10, 9.9999997473787516356e-06 ;  /* 0x3727c5ac0a107421 */ /* 0x004fe20000000000 */
[----:B------:R-:W-:-:S03]  /*0240*/  FADD R11, R11, 9.9999997473787516356e-06 ;  /* 0x3727c5ac0b0b7421 */ /* 0x000fc60000000000 */
[----:B------:R-:W0:Y:S08]  /*0250*/  MUFU.SQRT R10, R16 ;  /* 0x00000010000a7308 */ /* 0x000e300000002000 */
[----:B------:R-:W1:Y:S01]  /*0260*/  MUFU.SQRT R17, R11 ;  /* 0x0000000b00117308 */ /* 0x000e620000002000 */
[C---:B0-----:R-:W-:Y:S02]  /*0270*/  FSETP.GT.AND P0, PT, R10.reuse, 8.50705917302346158658e+37, PT ;  /* 0x7e8000000a00780b */ /* 0x041fe40003f04000 */
[----:B------:R-:W-:-:S02]  /*0280*/  FSETP.GEU.AND P2, PT, R10, 1.175494350822287508e-38, PT ;  /* 0x008000000a00780b */ /* 0x000fc40003f4e000 */
[C---:B-1----:R-:W-:Y:S02]  /*0290*/  FSETP.GT.AND P1, PT, R17.reuse, 8.50705917302346158658e+37, PT ;  /* 0x7e8000001100780b */ /* 0x042fe40003f24000 */
[----:B------:R-:W-:-:S07]  /*02a0*/  FSETP.GEU.AND P3, PT, R17, 1.175494350822287508e-38, PT ;  /* 0x008000001100780b */ /* 0x000fce0003f6e000 */
[----:B------:R-:W-:Y:S01]  /*02b0*/  @P0 FMUL R10, R10, 0.25 ;  /* 0x3e8000000a0a0820 */ /* 0x000fe20000400000 */
[----:B----4-:R-:W-:Y:S01]  /*02c0*/  FADD R16, R3, R5 ;  /* 0x0000000503107221 */ /* 0x010fe20000000000 */
[----:B------:R-:W-:Y:S02]  /*02d0*/  FADD R3, R2, R4 ;  /* 0x0000000402037221 */ /* 0x000fe40000000000 */
[----:B------:R-:W-:Y:S01]  /*02e0*/  @!P2 FMUL R10, R10, 16777216 ;  /* 0x4b8000000a0aa820 */ /* 0x000fe20000400000 */
[----:B------:R-:W-:Y:S01]  /*02f0*/  @P1 FMUL R17, R17, 0.25 ;  /* 0x3e80000011111820 */ /* 0x000fe20000400000 */
[----:B------:R-:W-:-:S03]  /*0300*/  HFMA2.MMA R4, -RZ, RZ, 1.625, 0 ;  /* 0x3e800000ff047435 */ /* 0x000fc600000001ff */
[----:B------:R-:W-:Y:S01]  /*0310*/  @!P3 FMUL R17, R17, 16777216 ;  /* 0x4b8000001111b820 */ /* 0x000fe20000400000 */
[----:B------:R-:W0:Y:S01]  /*0320*/  MUFU.RCP R10, R10 ;  /* 0x0000000a000a7308 */ /* 0x000e220000001000 */
[----:B-----5:R-:W-:Y:S01]  /*0330*/  FADD R16, R19, R16 ;  /* 0x0000001013107221 */ /* 0x020fe20000000000 */
[----:B------:R-:W-:Y:S02]  /*0340*/  FADD R5, R18, R3 ;  /* 0x0000000312057221 */ /* 0x000fe40000000000 */
[----:B------:R-:W1:Y:S04]  /*0350*/  LDC.64 R2, c[0x0][0x250] ;  /* 0x00009400ff027b82 */ /* 0x000e680000000a00 */
[----:B------:R-:W2:Y:S01]  /*0360*/  MUFU.RCP R17, R17 ;  /* 0x0000001100117308 */ /* 0x000ea20000001000 */
[C---:B------:R-:W-:Y:S01]  /*0370*/  FSEL R11, R4.reuse, 1, P0 ;  /* 0x3f800000040b7808 */ /* 0x040fe20000000000 */
[----:B------:R-:W-:Y:S01]  /*0380*/  FADD R16, R7, R16 ;  /* 0x0000001007107221 */ /* 0x000fe20000000000 */
[----:B------:R-:W-:Y:S01]  /*0390*/  FSEL R18, R4, 1, P1 ;  /* 0x3f80000004127808 */ /* 0x000fe20000800000 */
[----:B------:R-:W-:-:S02]  /*03a0*/  FADD R7, R6, R5 ;  /* 0x0000000506077221 */ /* 0x000fc40000000000 */
[----:B------:R-:W4:Y:S01]  /*03b0*/  LDC.64 R4, c[0x0][0x258] ;  /* 0x00009600ff047b82 */ /* 0x000f220000000a00 */
[----:B------:R-:W-:Y:S01]  /*03c0*/  @!P2 FMUL R11, R11, 16777216 ;  /* 0x4b8000000b0ba820 */ /* 0x000fe20000400000 */
[----:B------:R-:W-:Y:S01]  /*03d0*/  @!P3 FMUL R18, R18, 16777216 ;  /* 0x4b8000001212b820 */ /* 0x000fe20000400000 */
[----:B---3--:R-:W-:Y:S01]  /*03e0*/  FADD R9, -R9, R16 ;  /* 0x0000001009097221 */ /* 0x008fe20000000100 */
[----:B------:R-:W-:Y:S01]  /*03f0*/  FADD R8, -R8, R7 ;  /* 0x0000000708087221 */ /* 0x000fe20000000100 */
[----:B0-----:R-:W-:Y:S01]  /*0400*/  FMUL R11, R10, R11 ;  /* 0x0000000b0a0b7220 */ /* 0x001fe20000400000 */
[----:B--2---:R-:W-:-:S03]  /*0410*/  FMUL R18, R17, R18 ;  /* 0x0000001211127220 */ /* 0x004fc60000400000 */
[----:B------:R-:W-:Y:S01]  /*0420*/  FMUL R11, R8, R11 ;  /* 0x0000000b080b7220 */ /* 0x000fe20000400000 */
[----:B------:R-:W-:-:S03]  /*0430*/  FMUL R18, R9, R18 ;  /* 0x0000001209127220 */ /* 0x000fc60000400000 */
[----:B------:R-:W-:Y:S01]  /*0440*/  FFMA R11, R12, R11, R14 ;  /* 0x0000000b0c0b7223 */ /* 0x000fe2000000000e */
[----:B------:R-:W-:-:S04]  /*0450*/  FFMA R13, R13, R18, R15 ;  /* 0x000000120d0d7223 */ /* 0x000fc8000000000f */
[----:B------:R-:W-:Y:S02]  /*0460*/  FSETP.GEU.AND P0, PT, R11, RZ, PT ;  /* 0x000000ff0b00720b */ /* 0x000fe40003f0e000 */
[----:B------:R-:W-:Y:S01]  /*0470*/  FSETP.GEU.AND P1, PT, R13, RZ, PT ;  /* 0x000000ff0d00720b */ /* 0x000fe20003f2e000 */
[C---:B-1----:R-:W-:Y:S01]  /*0480*/  IMAD.WIDE R2, R0.reuse, 0x4, R2 ;  /* 0x0000000400027825 */ /* 0x042fe200078e0202 */
[----:B------:R-:W-:Y:S02]  /*0490*/  FSEL R12, R11, RZ, P0 ;  /* 0x000000ff0b0c7208 */ /* 0x000fe40000000000 */
[----:B------:R-:W-:Y:S01]  /*04a0*/  FSEL R13, R13, RZ, P1 ;  /* 0x000000ff0d0d7208 */ /* 0x000fe20000800000 */
[----:B----4-:R-:W-:-:S04]  /*04b0*/  IMAD.WIDE R4, R0, 0x4, R4 ;  /* 0x0000000400047825 */ /* 0x010fc800078e0204 */
[----:B------:R-:W-:Y:S04]  /*04c0*/  STG.E.64 desc[UR4][R2.64], R12 ;  /* 0x0000000c02007986 */ /* 0x000fe8000c101b04 */
[----:B------:R-:W-:Y:S01]  /*04d0*/  STG.E.64 desc[UR4][R4.64], R8 ;  /* 0x0000000804007986 */ /* 0x000fe2000c101b04 */
[----:B------:R-:W-:Y:S05]  /*04e0*/  EXIT ;  /* 0x000000000000794d */ /* 0x000fea0003800000 */
.L_x_0:
[----:B------:R-:W-:-:S00]  /*04f0*/  BRA `(.L_x_0) ;  /* 0xfffffffc00fc7947 */ /* 0x000fc0000383ffff */
[----:B------:R-:W-:-:S00]  /*0500*/  NOP ;  /* 0x0000000000007918 */ /* 0x000fc00000000000 */
[----:B------:R-:W-:-:S00]  /*0510*/  NOP ;  /* 0x0000000000007918 */ /* 0x000fc00000000000 */
[----:B------:R-:W-:-:S00]  /*0520*/  NOP ;  /* 0x0000000000007918 */ /* 0x000fc00000000000 */
[----:B------:R-:W-:-:S00]  /*0530*/  NOP ;  /* 0x0000000000007918 */ /* 0x000fc00000000000 */
[----:B------:R-:W-:-:S00]  /*0540*/  NOP ;  /* 0x0000000000007918 */ /* 0x000fc00000000000 */
[----:B------:R-:W-:-:S00]  /*0550*/  NOP ;  /* 0x0000000000007918 */ /* 0x000fc00000000000 */
[----:B------:R-:W-:-:S00]  /*0560*/  NOP ;  /* 0x0000000000007918 */ /* 0x000fc00000000000 */
[----:B------:R-:W-:-:S00]  /*0570*/  NOP ;  /* 0x0000000000007918 */ /* 0x000fc00000000000 */
.L_x_1:


//--------------------- .nv.global.init           --------------------------
	.section	.nv.global.init,"aw",@progbits
.nv.global.init:
	.type		_$_str,@object
	.size		_$_str,(_$_str_$_2 - _$_str)
_$_str:
        /*0000*/ 	.byte	0x5f, 0x5f, 0x43, 0x55, 0x44, 0x41, 0x5f, 0x46, 0x54, 0x5a, 0x00
	.type		_$_str_$_2,@object
	.size		_$_str_$_2,(.L_1 - _$_str_$_2)
_$_str_$_2:
        /*000b*/ 	.byte	0x5f, 0x5f, 0x43, 0x55, 0x44, 0x41, 0x5f, 0x50, 0x52, 0x45, 0x43, 0x5f, 0x53, 0x51, 0x52, 0x54
        /*001b*/ 	.byte	0x00
.L_1:


//--------------------- .nv.constant0.triton_poi_fused__native_batch_norm_legit_no_training_add_native_batch_norm_backward_relu_24 --------------------------
	.section	.nv.constant0.triton_poi_fused__native_batch_norm_legit_no_training_add_native_batch_norm_backward_relu_24,"a",@progbits
	.sectionflags	@""
	.align	4
.nv.constant0.triton_poi_fused__native_batch_norm_legit_no_training_add_native_batch_norm_backward_relu_24:
	.zero		612
